	.headerflags	@"EF_CUDA_TEXMODE_UNIFIED EF_CUDA_64BIT_ADDRESS EF_CUDA_ACCELERATORS EF_CUDA_SM90 EF_CUDA_VIRTUAL_SM(EF_CUDA_SM90)"
	.elftype	@"ET_EXEC"


//--------------------- .nv.info                  --------------------------
	.section	.nv.info,"",@"SHT_CUDA_INFO"
	.align	4


	//----- nvinfo : EIATTR_REGCOUNT
	.align		4
        /*0000*/ 	.byte	0x04, 0x2f
        /*0002*/ 	.short	(.L_3 - .L_2)
	.align		4
.L_2:
        /*0004*/ 	.word	index@(triton_per_fused_div_mul_norm_2)
        /*0008*/ 	.word	0x00000011


	//----- nvinfo : EIATTR_MIN_STACK_SIZE
	.align		4
.L_3:
        /*000c*/ 	.byte	0x04, 0x12
        /*000e*/ 	.short	(.L_5 - .L_4)
	.align		4
.L_4:
        /*0010*/ 	.word	index@(triton_per_fused_div_mul_norm_2)
        /*0014*/ 	.word	0x00000000


	//----- nvinfo : EIATTR_FRAME_SIZE
	.align		4
.L_5:
        /*0018*/ 	.byte	0x04, 0x11
        /*001a*/ 	.short	(.L_7 - .L_6)
	.align		4
.L_6:
        /*001c*/ 	.word	index@(triton_per_fused_div_mul_norm_2)
        /*0020*/ 	.word	0x00000000


	//----- nvinfo : EIATTR_MIN_STACK_SIZE
	.align		4
.L_7:
        /*0024*/ 	.byte	0x04, 0x12
        /*0026*/ 	.short	(.L_9 - .L_8)
	.align		4
.L_8:
        /*0028*/ 	.word	index@(triton_per_fused_div_mul_norm_2)
        /*002c*/ 	.word	0x00000000
.L_9:


//--------------------- .nv.info.triton_per_fused_div_mul_norm_2 --------------------------
	.section	.nv.info.triton_per_fused_div_mul_norm_2,"",@"SHT_CUDA_INFO"
	.sectionflags	@""
	.align	4


	//----- nvinfo : EIATTR_CUDA_API_VERSION
	.align		4
        /*0000*/ 	.byte	0x04, 0x37
        /*0002*/ 	.short	(.L_11 - .L_10)
.L_10:
        /*0004*/ 	.word	0x0000007c


	//----- nvinfo : EIATTR_KPARAM_INFO
	.align		4
.L_11:
        /*0008*/ 	.byte	0x04, 0x17
        /*000a*/ 	.short	(.L_13 - .L_12)
.L_12:
        /*000c*/ 	.word	0x00000000
        /*0010*/ 	.short	0x0004
        /*0012*/ 	.short	0x0020
        /*0014*/ 	.byte	0x00, 0xf0, 0x11, 0x00


	//----- nvinfo : EIATTR_KPARAM_INFO
	.align		4
.L_13:
        /*0018*/ 	.byte	0x04, 0x17
        /*001a*/ 	.short	(.L_15 - .L_14)
.L_14:
        /*001c*/ 	.word	0x00000000
        /*0020*/ 	.short	0x0003
        /*0022*/ 	.short	0x0018
        /*0024*/ 	.byte	0x00, 0xf4, 0x21, 0x00


	//----- nvinfo : EIATTR_KPARAM_INFO
	.align		4
.L_15:
        /*0028*/ 	.byte	0x04, 0x17
        /*002a*/ 	.short	(.L_17 - .L_16)
.L_16:
        /*002c*/ 	.word	0x00000000
        /*0030*/ 	.short	0x0002
        /*0032*/ 	.short	0x0010
        /*0034*/ 	.byte	0x00, 0xf4, 0x21, 0x00


	//----- nvinfo : EIATTR_KPARAM_INFO
	.align		4
.L_17:
        /*0038*/ 	.byte	0x04, 0x17
        /*003a*/ 	.short	(.L_19 - .L_18)
.L_18:
        /*003c*/ 	.word	0x00000000
        /*0040*/ 	.short	0x0001
        /*0042*/ 	.short	0x0008
        /*0044*/ 	.byte	0x00, 0xf4, 0x21, 0x00


	//----- nvinfo : EIATTR_KPARAM_INFO
	.align		4
.L_19:
        /*0048*/ 	.byte	0x04, 0x17
        /*004a*/ 	.short	(.L_21 - .L_20)
.L_20:
        /*004c*/ 	.word	0x00000000
        /*0050*/ 	.short	0x0000
        /*0052*/ 	.short	0x0000
        /*0054*/ 	.byte	0x00, 0xf4, 0x21, 0x00


	//----- nvinfo : EIATTR_SPARSE_MMA_MASK
	.align		4
.L_21:
        /*0058*/ 	.byte	0x03, 0x50
        /*005a*/ 	.short	0x0000


	//----- nvinfo : EIATTR_MAXREG_COUNT
	.align		4
        /*005c*/ 	.byte	0x03, 0x1b
        /*005e*/ 	.short	0x00ff


	//----- nvinfo : EIATTR_COOP_GROUP_MASK_REGIDS
	.align		4
        /*0060*/ 	.byte	0x04, 0x29
        /*0062*/ 	.short	(.L_23 - .L_22)


	//   ....[0]....
.L_22:
        /*0064*/ 	.word	0xffffffff


	//   ....[1]....
        /*0068*/ 	.word	0xffffffff


	//   ....[2]....
        /*006c*/ 	.word	0xffffffff


	//   ....[3]....
        /*0070*/ 	.word	0xffffffff


	//----- nvinfo : EIATTR_COOP_GROUP_INSTR_OFFSETS
	.align		4
.L_23:
        /*0074*/ 	.byte	0x04, 0x28
        /*0076*/ 	.short	(.L_25 - .L_24)


	//   ....[0]....
.L_24:
        /*0078*/ 	.word	0x000000e0


	//   ....[1]....
        /*007c*/ 	.word	0x00000100


	//   ....[2]....
        /*0080*/ 	.word	0x00000120


	//   ....[3]....
        /*0084*/ 	.word	0x00000140


	//----- nvinfo : EIATTR_EXIT_INSTR_OFFSETS
	.align		4
.L_25:
        /*0088*/ 	.byte	0x04, 0x1c
        /*008a*/ 	.short	(.L_27 - .L_26)


	//   ....[0]....
.L_26:
        /*008c*/ 	.word	0x00000240


	//   ....[1]....
        /*0090*/ 	.word	0x00000260


	//----- nvinfo : EIATTR_REQNTID
	.align		4
.L_27:
        /*0094*/ 	.byte	0x04, 0x10
        /*0096*/ 	.short	(.L_29 - .L_28)
.L_28:
        /*0098*/ 	.word	0x00000040
        /*009c*/ 	.word	0x00000001
        /*00a0*/ 	.word	0x00000001


	//----- nvinfo : EIATTR_CBANK_PARAM_SIZE
	.align		4
.L_29:
        /*00a4*/ 	.byte	0x03, 0x19
        /*00a6*/ 	.short	0x0024


	//----- nvinfo : EIATTR_PARAM_CBANK
	.align		4
        /*00a8*/ 	.byte	0x04, 0x0a
        /*00aa*/ 	.short	(.L_31 - .L_30)
	.align		4
.L_30:
        /*00ac*/ 	.word	index@(.nv.constant0.triton_per_fused_div_mul_norm_2)
        /*00b0*/ 	.short	0x0210
        /*00b2*/ 	.short	0x0024


	//----- nvinfo : EIATTR_SW_WAR
	.align		4
.L_31:
        /*00b4*/ 	.byte	0x04, 0x36
        /*00b6*/ 	.short	(.L_33 - .L_32)
.L_32:
        /*00b8*/ 	.word	0x00000008
.L_33:


//--------------------- .nv.callgraph             --------------------------
	.section	.nv.callgraph,"",@"SHT_CUDA_CALLGRAPH"
	.align	4
	.sectionentsize	8
	.align		4
        /*0000*/ 	.word	0x00000000
	.align		4
        /*0004*/ 	.word	0xffffffff
	.align		4
        /*0008*/ 	.word	0x00000000
	.align		4
        /*000c*/ 	.word	0xfffffffe
	.align		4
        /*0010*/ 	.word	0x00000000
	.align		4
        /*0014*/ 	.word	0xfffffffd
	.align		4
        /*0018*/ 	.word	0x00000000
	.align		4
        /*001c*/ 	.word	0xfffffffc


//--------------------- .nv.constant4             --------------------------
	.section	.nv.constant4,"a",@progbits
	.align	8
	.align		8
.nv.constant4:
        /*0000*/ 	.dword	_$_str
	.align		8
        /*0008*/ 	.dword	_$_str_$_2


//--------------------- .text.triton_per_fused_div_mul_norm_2 --------------------------
	.section	.text.triton_per_fused_div_mul_norm_2,"ax",@progbits
	.sectionflags	@"SHF_BARRIERS=1"
	.align	128
        .global         triton_per_fused_div_mul_norm_2
        .type           triton_per_fused_div_mul_norm_2,@function
        .size           triton_per_fused_div_mul_norm_2,(.L_x_1 - triton_per_fused_div_mul_norm_2)
        .other          triton_per_fused_div_mul_norm_2,@"STO_CUDA_ENTRY STV_DEFAULT"
triton_per_fused_div_mul_norm_2:
.text.triton_per_fused_div_mul_norm_2:
[----:B------:R-:W0:Y:S02]  /*0000*/  LDC R1, c[0x0][0x28] ;  /* 0x00000a00ff017b82 */ /* 0x000e240000000800 */
[----:B------:R-:W1:Y:S01]  /*0010*/  S2R R14, SR_TID.X ;  /* 0x00000000000e7919 */ /* 0x000e620000002100 */
[----:B------:R-:W2:Y:S01]  /*0020*/  LDC.64 R2, c[0x0][0x218] ;  /* 0x00008600ff027b82 */ /* 0x000ea20000000a00 */
[----:B------:R-:W-:Y:S01]  /*0030*/  ULDC.64 UR4, c[0x0][0x208] ;  /* 0x0000820000047ab9 */ /* 0x000fe20000000a00 */
[----:B-1----:R-:W-:-:S05]  /*0040*/  LOP3.LUT R7, R14, 0xf, RZ, 0xc0, !PT ;  /* 0x0000000f0e077812 */ /* 0x002fca00078ec0ff */
[----:B--2---:R-:W-:-:S05]  /*0050*/  IMAD.WIDE.U32 R2, R7, 0x4, R2 ;  /* 0x0000000407027825 */ /* 0x004fca00078e0002 */
[----:B------:R-:W2:Y:S01]  /*0060*/  LDG.E R0, desc[UR4][R2.64] ;  /* 0x0000000402007981 */ /* 0x000ea2000c1e1900 */
[----:B------:R-:W1:Y:S03]  /*0070*/  LDC.64 R4, c[0x0][0x220] ;  /* 0x00008800ff047b82 */ /* 0x000e660000000a00 */
[----:B-1----:R1:W3:Y:S05]  /*0080*/  LDG.E R6, desc[UR4][R4.64] ;  /* 0x0000000404067981 */ /* 0x0022ea000c1e1900 */
[----:B------:R-:W-:Y:S01]  /*0090*/  BAR.SYNC.DEFER_BLOCKING 0x0 ;  /* 0x0000000000007b1d */ /* 0x000fe20000010000 */
[----:B------:R-:W-:-:S07]  /*00a0*/  LOP3.LUT P0, RZ, R14, 0x3f, RZ, 0xc0, !PT ;  /* 0x0000003f0eff7812 */ /* 0x000fce000780c0ff */
[----:B-1----:R-:W1:Y:S02]  /*00b0*/  LDC.64 R4, c[0x0][0x228] ;  /* 0x00008a00ff047b82 */ /* 0x002e640000000a00 */
[----:B-1----:R-:W-:-:S04]  /*00c0*/  IMAD.WIDE.U32 R4, R7, 0x4, R4 ;  /* 0x0000000407047825 */ /* 0x002fc800078e0004 */
[----:B--2---:R-:W-:-:S05]  /*00d0*/  FMUL R8, R0, R0 ;  /* 0x0000000000087220 */ /* 0x004fca0000400000 */
[----:B------:R-:W1:Y:S02]  /*00e0*/  SHFL.BFLY PT, R9, R8, 0x8, 0x1f ;  /* 0x0d001f0008097f89 */ /* 0x000e6400000e0000 */
[----:B-1----:R-:W-:-:S05]  /*00f0*/  FFMA R9, R0, R0, R9 ;  /* 0x0000000000097223 */ /* 0x002fca0000000009 */
[----:B------:R-:W1:Y:S02]  /*0100*/  SHFL.BFLY PT, R10, R9, 0x4, 0x1f ;  /* 0x0c801f00090a7f89 */ /* 0x000e6400000e0000 */
[----:B-1----:R-:W-:-:S05]  /*0110*/  FADD R10, R9, R10 ;  /* 0x0000000a090a7221 */ /* 0x002fca0000000000 */
[----:B------:R-:W1:Y:S02]  /*0120*/  SHFL.BFLY PT, R11, R10, 0x2, 0x1f ;  /* 0x0c401f000a0b7f89 */ /* 0x000e6400000e0000 */
[----:B-1----:R-:W-:-:S05]  /*0130*/  FADD R11, R10, R11 ;  /* 0x0000000b0a0b7221 */ /* 0x002fca0000000000 */
[----:B------:R-:W1:Y:S02]  /*0140*/  SHFL.BFLY PT, R12, R11, 0x1, 0x1f ;  /* 0x0c201f000b0c7f89 */ /* 0x000e6400000e0000 */
[----:B-1----:R-:W-:-:S04]  /*0150*/  FADD R12, R11, R12 ;  /* 0x0000000c0b0c7221 */ /* 0x002fc80000000000 */
[----:B------:R-:W1:Y:S02]  /*0160*/  MUFU.SQRT R13, R12 ;  /* 0x0000000c000d7308 */ /* 0x000e640000002000 */
[C---:B-1----:R-:W-:Y:S01]  /*0170*/  FSETP.GEU.AND P2, PT, R13.reuse, 1.175494350822287508e-38, PT ;  /* 0x008000000d00780b */ /* 0x042fe20003f4e000 */
[C---:B------:R-:W-:Y:S01]  /*0180*/  FMUL R2, R13.reuse, 0.25 ;  /* 0x3e8000000d027820 */ /* 0x040fe20000400000 */
[----:B------:R-:W-:-:S04]  /*0190*/  FSETP.GT.AND P1, PT, R13, 8.50705917302346158658e+37, PT ;  /* 0x7e8000000d00780b */ /* 0x000fc80003f24000 */
[----:B------:R-:W-:Y:S02]  /*01a0*/  FSEL R8, R2, R13, P1 ;  /* 0x0000000d02087208 */ /* 0x000fe40000800000 */
[----:B------:R-:W1:Y:S05]  /*01b0*/  @!P0 LDC.64 R2, c[0x0][0x210] ;  /* 0x00008400ff028b82 */ /* 0x000e6a0000000a00 */
[----:B------:R-:W-:Y:S02]  /*01c0*/  @!P2 FMUL R8, R8, 16777216 ;  /* 0x4b8000000808a820 */ /* 0x000fe40000400000 */
[----:B---3--:R-:W-:Y:S01]  /*01d0*/  @P1 FMUL R6, R6, 0.25 ;  /* 0x3e80000006061820 */ /* 0x008fe20000400000 */
[----:B------:R-:W-:Y:S01]  /*01e0*/  LOP3.LUT P1, RZ, R14, 0x30, RZ, 0xc0, !PT ;  /* 0x000000300eff7812 */ /* 0x000fe2000782c0ff */
[----:B------:R-:W2:Y:S02]  /*01f0*/  MUFU.RCP R9, R8 ;  /* 0x0000000800097308 */ /* 0x000ea40000001000 */
[----:B------:R-:W-:-:S04]  /*0200*/  @!P2 FMUL R6, R6, 16777216 ;  /* 0x4b8000000606a820 */ /* 0x000fc80000400000 */
[----:B--2---:R-:W-:Y:S01]  /*0210*/  FMUL R9, R9, R6 ;  /* 0x0000000609097220 */ /* 0x004fe20000400000 */
[----:B-1----:R1:W-:Y:S03]  /*0220*/  @!P0 STG.E desc[UR4][R2.64], R13 ;  /* 0x0000000d02008986 */ /* 0x0023e6000c101904 */
[----:B------:R-:W-:Y:S02]  /*0230*/  FMUL R9, R0, R9 ;  /* 0x0000000900097220 */ /* 0x000fe40000400000 */
[----:B------:R-:W-:Y:S05]  /*0240*/  @P1 EXIT ;  /* 0x000000000000194d */ /* 0x000fea0003800000 */
[----:B------:R-:W-:Y:S01]  /*0250*/  STG.E desc[UR4][R4.64], R9 ;  /* 0x0000000904007986 */ /* 0x000fe2000c101904 */
[----:B------:R-:W-:Y:S05]  /*0260*/  EXIT ;  /* 0x000000000000794d */ /* 0x000fea0003800000 */
.L_x_0:
[----:B------:R-:W-:-:S00]  /*0270*/  BRA `(.L_x_0) ;  /* 0xfffffffc00fc7947 */ /* 0x000fc0000383ffff */
[----:B------:R-:W-:-:S00]  /*0280*/  NOP ;  /* 0x0000000000007918 */ /* 0x000fc00000000000 */
[----:B------:R-:W-:-:S00]  /*0290*/  NOP ;  /* 0x0000000000007918 */ /* 0x000fc00000000000 */
[----:B------:R-:W-:-:S00]  /*02a0*/  NOP ;  /* 0x0000000000007918 */ /* 0x000fc00000000000 */
[----:B------:R-:W-:-:S00]  /*02b0*/  NOP ;  /* 0x0000000000007918 */ /* 0x000fc00000000000 */
[----:B------:R-:W-:-:S00]  /*02c0*/  NOP ;  /* 0x0000000000007918 */ /* 0x000fc00000000000 */
[----:B------:R-:W-:-:S00]  /*02d0*/  NOP ;  /* 0x0000000000007918 */ /* 0x000fc00000000000 */
[----:B------:R-:W-:-:S00]  /*02e0*/  NOP ;  /* 0x0000000000007918 */ /* 0x000fc00000000000 */
[----:B------:R-:W-:-:S00]  /*02f0*/  NOP ;  /* 0x0000000000007918 */ /* 0x000fc00000000000 */
.L_x_1:


//--------------------- .nv.global.init           --------------------------
	.section	.nv.global.init,"aw",@progbits
.nv.global.init:
	.type		_$_str,@object
	.size		_$_str,(_$_str_$_2 - _$_str)
_$_str:
        /*0000*/ 	.byte	0x5f, 0x5f, 0x43, 0x55, 0x44, 0x41, 0x5f, 0x46, 0x54, 0x5a, 0x00
	.type		_$_str_$_2,@object
	.size		_$_str_$_2,(.L_1 - _$_str_$_2)
_$_str_$_2:
        /*000b*/ 	.byte	0x5f, 0x5f, 0x43, 0x55, 0x44, 0x41, 0x5f, 0x50, 0x52, 0x45, 0x43, 0x5f, 0x53, 0x51, 0x52, 0x54
        /*001b*/ 	.byte	0x00
.L_1:


//--------------------- .nv.constant0.triton_per_fused_div_mul_norm_2 --------------------------
	.section	.nv.constant0.triton_per_fused_div_mul_norm_2,"a",@progbits
	.sectionflags	@""
	.align	4
.nv.constant0.triton_per_fused_div_mul_norm_2:
	.zero		564
